	.headerflags	@"EF_CUDA_TEXMODE_UNIFIED EF_CUDA_64BIT_ADDRESS EF_CUDA_ACCELERATORS EF_CUDA_SM90 EF_CUDA_VIRTUAL_SM(EF_CUDA_SM90)"
	.elftype	@"ET_EXEC"


//--------------------- .nv.info                  --------------------------
	.section	.nv.info,"",@"SHT_CUDA_INFO"
	.align	4


	//----- nvinfo : EIATTR_REGCOUNT
	.align		4
        /*0000*/ 	.byte	0x04, 0x2f
        /*0002*/ 	.short	(.L_1 - .L_0)
	.align		4
.L_0:
        /*0004*/ 	.word	index@(triton_poi_fused_convolution_2)
        /*0008*/ 	.word	0x0000000c


	//----- nvinfo : EIATTR_MIN_STACK_SIZE
	.align		4
.L_1:
        /*000c*/ 	.byte	0x04, 0x12
        /*000e*/ 	.short	(.L_3 - .L_2)
	.align		4
.L_2:
        /*0010*/ 	.word	index@(triton_poi_fused_convolution_2)
        /*0014*/ 	.word	0x00000000


	//----- nvinfo : EIATTR_FRAME_SIZE
	.align		4
.L_3:
        /*0018*/ 	.byte	0x04, 0x11
        /*001a*/ 	.short	(.L_5 - .L_4)
	.align		4
.L_4:
        /*001c*/ 	.word	index@(triton_poi_fused_convolution_2)
        /*0020*/ 	.word	0x00000000


	//----- nvinfo : EIATTR_MIN_STACK_SIZE
	.align		4
.L_5:
        /*0024*/ 	.byte	0x04, 0x12
        /*0026*/ 	.short	(.L_7 - .L_6)
	.align		4
.L_6:
        /*0028*/ 	.word	index@(triton_poi_fused_convolution_2)
        /*002c*/ 	.word	0x00000000
.L_7:


//--------------------- .nv.info.triton_poi_fused_convolution_2 --------------------------
	.section	.nv.info.triton_poi_fused_convolution_2,"",@"SHT_CUDA_INFO"
	.sectionflags	@""
	.align	4


	//----- nvinfo : EIATTR_CUDA_API_VERSION
	.align		4
        /*0000*/ 	.byte	0x04, 0x37
        /*0002*/ 	.short	(.L_9 - .L_8)
.L_8:
        /*0004*/ 	.word	0x0000007c


	//----- nvinfo : EIATTR_KPARAM_INFO
	.align		4
.L_9:
        /*0008*/ 	.byte	0x04, 0x17
        /*000a*/ 	.short	(.L_11 - .L_10)
.L_10:
        /*000c*/ 	.word	0x00000000
        /*0010*/ 	.short	0x0002
        /*0012*/ 	.short	0x0010
        /*0014*/ 	.byte	0x00, 0xf0, 0x11, 0x00


	//----- nvinfo : EIATTR_KPARAM_INFO
	.align		4
.L_11:
        /*0018*/ 	.byte	0x04, 0x17
        /*001a*/ 	.short	(.L_13 - .L_12)
.L_12:
        /*001c*/ 	.word	0x00000000
        /*0020*/ 	.short	0x0001
        /*0022*/ 	.short	0x0008
        /*0024*/ 	.byte	0x00, 0xf4, 0x21, 0x00


	//----- nvinfo : EIATTR_KPARAM_INFO
	.align		4
.L_13:
        /*0028*/ 	.byte	0x04, 0x17
        /*002a*/ 	.short	(.L_15 - .L_14)
.L_14:
        /*002c*/ 	.word	0x00000000
        /*0030*/ 	.short	0x0000
        /*0032*/ 	.short	0x0000
        /*0034*/ 	.byte	0x00, 0xf4, 0x21, 0x00


	//----- nvinfo : EIATTR_SPARSE_MMA_MASK
	.align		4
.L_15:
        /*0038*/ 	.byte	0x03, 0x50
        /*003a*/ 	.short	0x0000


	//----- nvinfo : EIATTR_MAXREG_COUNT
	.align		4
        /*003c*/ 	.byte	0x03, 0x1b
        /*003e*/ 	.short	0x00ff


	//----- nvinfo : EIATTR_EXIT_INSTR_OFFSETS
	.align		4
        /*0040*/ 	.byte	0x04, 0x1c
        /*0042*/ 	.short	(.L_17 - .L_16)


	//   ....[0]....
.L_16:
        /*0044*/ 	.word	0x00000150


	//   ....[1]....
        /*0048*/ 	.word	0x00000170


	//----- nvinfo : EIATTR_REQNTID
	.align		4
.L_17:
        /*004c*/ 	.byte	0x04, 0x10
        /*004e*/ 	.short	(.L_19 - .L_18)
.L_18:
        /*0050*/ 	.word	0x00000080
        /*0054*/ 	.word	0x00000001
        /*0058*/ 	.word	0x00000001


	//----- nvinfo : EIATTR_CBANK_PARAM_SIZE
	.align		4
.L_19:
        /*005c*/ 	.byte	0x03, 0x19
        /*005e*/ 	.short	0x0014


	//----- nvinfo : EIATTR_PARAM_CBANK
	.align		4
        /*0060*/ 	.byte	0x04, 0x0a
        /*0062*/ 	.short	(.L_21 - .L_20)
	.align		4
.L_20:
        /*0064*/ 	.word	index@(.nv.constant0.triton_poi_fused_convolution_2)
        /*0068*/ 	.short	0x0210
        /*006a*/ 	.short	0x0014


	//----- nvinfo : EIATTR_SW_WAR
	.align		4
.L_21:
        /*006c*/ 	.byte	0x04, 0x36
        /*006e*/ 	.short	(.L_23 - .L_22)
.L_22:
        /*0070*/ 	.word	0x00000008
.L_23:


//--------------------- .nv.callgraph             --------------------------
	.section	.nv.callgraph,"",@"SHT_CUDA_CALLGRAPH"
	.align	4
	.sectionentsize	8
	.align		4
        /*0000*/ 	.word	0x00000000
	.align		4
        /*0004*/ 	.word	0xffffffff
	.align		4
        /*0008*/ 	.word	0x00000000
	.align		4
        /*000c*/ 	.word	0xfffffffe
	.align		4
        /*0010*/ 	.word	0x00000000
	.align		4
        /*0014*/ 	.word	0xfffffffd
	.align		4
        /*0018*/ 	.word	0x00000000
	.align		4
        /*001c*/ 	.word	0xfffffffc


//--------------------- .text.triton_poi_fused_convolution_2 --------------------------
	.section	.text.triton_poi_fused_convolution_2,"ax",@progbits
	.align	128
        .global         triton_poi_fused_convolution_2
        .type           triton_poi_fused_convolution_2,@function
        .size           triton_poi_fused_convolution_2,(.L_x_1 - triton_poi_fused_convolution_2)
        .other          triton_poi_fused_convolution_2,@"STO_CUDA_ENTRY STV_DEFAULT"
triton_poi_fused_convolution_2:
.text.triton_poi_fused_convolution_2:
[----:B------:R-:W0:Y:S02]  /*0000*/  LDC R1, c[0x0][0x28] ;  /* 0x00000a00ff017b82 */ /* 0x000e240000000800 */
[----:B------:R-:W1:Y:S01]  /*0010*/  S2R R0, SR_TID.X ;  /* 0x0000000000007919 */ /* 0x000e620000002100 */
[----:B------:R-:W2:Y:S01]  /*0020*/  LDC.64 R2, c[0x0][0x210] ;  /* 0x00008400ff027b82 */ /* 0x000ea20000000a00 */
[----:B------:R-:W-:Y:S01]  /*0030*/  ULDC.64 UR4, c[0x0][0x208] ;  /* 0x0000820000047ab9 */ /* 0x000fe20000000a00 */
[----:B------:R-:W3:Y:S06]  /*0040*/  S2R R7, SR_CTAID.X ;  /* 0x0000000000077919 */ /* 0x000eec0000002500 */
[----:B------:R-:W4:Y:S01]  /*0050*/  LDC.64 R4, c[0x0][0x218] ;  /* 0x00008600ff047b82 */ /* 0x000f220000000a00 */
[----:B-1----:R-:W-:-:S02]  /*0060*/  LOP3.LUT R0, R0, 0x7f, RZ, 0xc0, !PT ;  /* 0x0000007f00007812 */ /* 0x002fc400078ec0ff */
[----:B---3--:R-:W-:-:S03]  /*0070*/  SHF.R.S32.HI R6, RZ, 0x18, R7 ;  /* 0x00000018ff067819 */ /* 0x008fc60000011407 */
[----:B------:R-:W-:Y:S01]  /*0080*/  IMAD R7, R7, 0x80, R0 ;  /* 0x0000008007077824 */ /* 0x000fe200078e0200 */
[----:B------:R-:W-:-:S03]  /*0090*/  SGXT R0, R6, 0x1 ;  /* 0x000000010600781a */ /* 0x000fc60000000200 */
[C---:B--2---:R-:W-:Y:S01]  /*00a0*/  IMAD.WIDE R2, R7.reuse, 0x4, R2 ;  /* 0x0000000407027825 */ /* 0x044fe200078e0202 */
[----:B------:R-:W-:Y:S02]  /*00b0*/  ISETP.GE.AND P0, PT, R7, 0x400, PT ;  /* 0x000004000700780c */ /* 0x000fe40003f06270 */
[----:B------:R-:W-:-:S04]  /*00c0*/  LEA.HI R0, R0, R7, RZ, 0x2 ;  /* 0x0000000700007211 */ /* 0x000fc800078f10ff */
[----:B------:R-:W-:-:S05]  /*00d0*/  LOP3.LUT R0, R0, 0xfffffffc, RZ, 0xc0, !PT ;  /* 0xfffffffc00007812 */ /* 0x000fca00078ec0ff */
[----:B------:R-:W-:Y:S01]  /*00e0*/  IMAD.IADD R9, R7, 0x1, -R0 ;  /* 0x0000000107097824 */ /* 0x000fe200078e0a00 */
[----:B------:R-:W-:Y:S01]  /*00f0*/  HFMA2.MMA R0, -RZ, RZ, 0, 0 ;  /* 0x00000000ff007435 */ /* 0x000fe200000001ff */
[----:B------:R-:W-:Y:S02]  /*0100*/  IMAD.MOV.U32 R7, RZ, RZ, RZ ;  /* 0x000000ffff077224 */ /* 0x000fe400078e00ff */
[----:B----4-:R-:W-:-:S05]  /*0110*/  IMAD.WIDE R4, R9, 0x4, R4 ;  /* 0x0000000409047825 */ /* 0x010fca00078e0204 */
[----:B------:R-:W2:Y:S04]  /*0120*/  @!P0 LDG.E.EL R7, desc[UR4][R4.64] ;  /* 0x0000000404078981 */ /* 0x000ea8000c2e1900 */
[----:B------:R-:W2:Y:S02]  /*0130*/  @!P0 LDG.E R0, desc[UR4][R2.64] ;  /* 0x0000000402008981 */ /* 0x000ea4000c1e1900 */
[----:B--2---:R-:W-:Y:S01]  /*0140*/  FADD R7, R7, R0 ;  /* 0x0000000007077221 */ /* 0x004fe20000000000 */
[----:B------:R-:W-:Y:S06]  /*0150*/  @P0 EXIT ;  /* 0x000000000000094d */ /* 0x000fec0003800000 */
[----:B------:R-:W-:Y:S01]  /*0160*/  STG.E desc[UR4][R2.64], R7 ;  /* 0x0000000702007986 */ /* 0x000fe2000c101904 */
[----:B------:R-:W-:Y:S05]  /*0170*/  EXIT ;  /* 0x000000000000794d */ /* 0x000fea0003800000 */
.L_x_0:
[----:B------:R-:W-:-:S00]  /*0180*/  BRA `(.L_x_0) ;  /* 0xfffffffc00fc7947 */ /* 0x000fc0000383ffff */
[----:B------:R-:W-:-:S00]  /*0190*/  NOP ;  /* 0x0000000000007918 */ /* 0x000fc00000000000 */
        /* <DEDUP_REMOVED lines=14> */
.L_x_1:


//--------------------- .nv.constant0.triton_poi_fused_convolution_2 --------------------------
	.section	.nv.constant0.triton_poi_fused_convolution_2,"a",@progbits
	.sectionflags	@""
	.align	4
.nv.constant0.triton_poi_fused_convolution_2:
	.zero		548
